	.headerflags	@"EF_CUDA_TEXMODE_UNIFIED EF_CUDA_64BIT_ADDRESS EF_CUDA_ACCELERATORS EF_CUDA_SM90 EF_CUDA_VIRTUAL_SM(EF_CUDA_SM90)"
	.elftype	@"ET_EXEC"


//--------------------- .nv.info                  --------------------------
	.section	.nv.info,"",@"SHT_CUDA_INFO"
	.align	4


	//----- nvinfo : EIATTR_REGCOUNT
	.align		4
        /*0000*/ 	.byte	0x04, 0x2f
        /*0002*/ 	.short	(.L_1 - .L_0)
	.align		4
.L_0:
        /*0004*/ 	.word	index@(triton_poi_fused_convolution_relu_3)
        /*0008*/ 	.word	0x00000016


	//----- nvinfo : EIATTR_MIN_STACK_SIZE
	.align		4
.L_1:
        /*000c*/ 	.byte	0x04, 0x12
        /*000e*/ 	.short	(.L_3 - .L_2)
	.align		4
.L_2:
        /*0010*/ 	.word	index@(triton_poi_fused_convolution_relu_3)
        /*0014*/ 	.word	0x00000000


	//----- nvinfo : EIATTR_FRAME_SIZE
	.align		4
.L_3:
        /*0018*/ 	.byte	0x04, 0x11
        /*001a*/ 	.short	(.L_5 - .L_4)
	.align		4
.L_4:
        /*001c*/ 	.word	index@(triton_poi_fused_convolution_relu_3)
        /*0020*/ 	.word	0x00000000


	//----- nvinfo : EIATTR_MIN_STACK_SIZE
	.align		4
.L_5:
        /*0024*/ 	.byte	0x04, 0x12
        /*0026*/ 	.short	(.L_7 - .L_6)
	.align		4
.L_6:
        /*0028*/ 	.word	index@(triton_poi_fused_convolution_relu_3)
        /*002c*/ 	.word	0x00000000
.L_7:


//--------------------- .nv.info.triton_poi_fused_convolution_relu_3 --------------------------
	.section	.nv.info.triton_poi_fused_convolution_relu_3,"",@"SHT_CUDA_INFO"
	.sectionflags	@""
	.align	4


	//----- nvinfo : EIATTR_CUDA_API_VERSION
	.align		4
        /*0000*/ 	.byte	0x04, 0x37
        /*0002*/ 	.short	(.L_9 - .L_8)
.L_8:
        /*0004*/ 	.word	0x0000007c


	//----- nvinfo : EIATTR_KPARAM_INFO
	.align		4
.L_9:
        /*0008*/ 	.byte	0x04, 0x17
        /*000a*/ 	.short	(.L_11 - .L_10)
.L_10:
        /*000c*/ 	.word	0x00000000
        /*0010*/ 	.short	0x0002
        /*0012*/ 	.short	0x0010
        /*0014*/ 	.byte	0x00, 0xf0, 0x11, 0x00


	//----- nvinfo : EIATTR_KPARAM_INFO
	.align		4
.L_11:
        /*0018*/ 	.byte	0x04, 0x17
        /*001a*/ 	.short	(.L_13 - .L_12)
.L_12:
        /*001c*/ 	.word	0x00000000
        /*0020*/ 	.short	0x0001
        /*0022*/ 	.short	0x0008
        /*0024*/ 	.byte	0x00, 0xf4, 0x21, 0x00


	//----- nvinfo : EIATTR_KPARAM_INFO
	.align		4
.L_13:
        /*0028*/ 	.byte	0x04, 0x17
        /*002a*/ 	.short	(.L_15 - .L_14)
.L_14:
        /*002c*/ 	.word	0x00000000
        /*0030*/ 	.short	0x0000
        /*0032*/ 	.short	0x0000
        /*0034*/ 	.byte	0x00, 0xf4, 0x21, 0x00


	//----- nvinfo : EIATTR_SPARSE_MMA_MASK
	.align		4
.L_15:
        /*0038*/ 	.byte	0x03, 0x50
        /*003a*/ 	.short	0x0000


	//----- nvinfo : EIATTR_MAXREG_COUNT
	.align		4
        /*003c*/ 	.byte	0x03, 0x1b
        /*003e*/ 	.short	0x00ff


	//----- nvinfo : EIATTR_EXIT_INSTR_OFFSETS
	.align		4
        /*0040*/ 	.byte	0x04, 0x1c
        /*0042*/ 	.short	(.L_17 - .L_16)


	//   ....[0]....
.L_16:
        /*0044*/ 	.word	0x00000330


	//----- nvinfo : EIATTR_REQNTID
	.align		4
.L_17:
        /*0048*/ 	.byte	0x04, 0x10
        /*004a*/ 	.short	(.L_19 - .L_18)
.L_18:
        /*004c*/ 	.word	0x00000080
        /*0050*/ 	.word	0x00000001
        /*0054*/ 	.word	0x00000001


	//----- nvinfo : EIATTR_CBANK_PARAM_SIZE
	.align		4
.L_19:
        /*0058*/ 	.byte	0x03, 0x19
        /*005a*/ 	.short	0x0014


	//----- nvinfo : EIATTR_PARAM_CBANK
	.align		4
        /*005c*/ 	.byte	0x04, 0x0a
        /*005e*/ 	.short	(.L_21 - .L_20)
	.align		4
.L_20:
        /*0060*/ 	.word	index@(.nv.constant0.triton_poi_fused_convolution_relu_3)
        /*0064*/ 	.short	0x0210
        /*0066*/ 	.short	0x0014


	//----- nvinfo : EIATTR_SW_WAR
	.align		4
.L_21:
        /*0068*/ 	.byte	0x04, 0x36
        /*006a*/ 	.short	(.L_23 - .L_22)
.L_22:
        /*006c*/ 	.word	0x00000008
.L_23:


//--------------------- .nv.callgraph             --------------------------
	.section	.nv.callgraph,"",@"SHT_CUDA_CALLGRAPH"
	.align	4
	.sectionentsize	8
	.align		4
        /*0000*/ 	.word	0x00000000
	.align		4
        /*0004*/ 	.word	0xffffffff
	.align		4
        /*0008*/ 	.word	0x00000000
	.align		4
        /*000c*/ 	.word	0xfffffffe
	.align		4
        /*0010*/ 	.word	0x00000000
	.align		4
        /*0014*/ 	.word	0xfffffffd
	.align		4
        /*0018*/ 	.word	0x00000000
	.align		4
        /*001c*/ 	.word	0xfffffffc


//--------------------- .text.triton_poi_fused_convolution_relu_3 --------------------------
	.section	.text.triton_poi_fused_convolution_relu_3,"ax",@progbits
	.align	128
        .global         triton_poi_fused_convolution_relu_3
        .type           triton_poi_fused_convolution_relu_3,@function
        .size           triton_poi_fused_convolution_relu_3,(.L_x_1 - triton_poi_fused_convolution_relu_3)
        .other          triton_poi_fused_convolution_relu_3,@"STO_CUDA_ENTRY STV_DEFAULT"
triton_poi_fused_convolution_relu_3:
.text.triton_poi_fused_convolution_relu_3:
[----:B------:R-:W-:Y:S01]  /*0000*/  LDC R1, c[0x0][0x28] ;  /* 0x00000a00ff017b82 */ /* 0x000fe20000000800 */
[----:B------:R-:W1:Y:S07]  /*0010*/  S2R R0, SR_TID.X ;  /* 0x0000000000007919 */ /* 0x000e6e0000002100 */
[----:B------:R-:W2:Y:S01]  /*0020*/  LDC.64 R12, c[0x0][0x218] ;  /* 0x00008600ff0c7b82 */ /* 0x000ea20000000a00 */
[----:B------:R-:W-:Y:S01]  /*0030*/  ULDC.64 UR4, c[0x0][0x208] ;  /* 0x0000820000047ab9 */ /* 0x000fe20000000a00 */
[----:B------:R-:W3:Y:S06]  /*0040*/  S2R R7, SR_CTAID.X ;  /* 0x0000000000077919 */ /* 0x000eec0000002500 */
[----:B------:R-:W4:Y:S01]  /*0050*/  LDC.64 R2, c[0x0][0x210] ;  /* 0x00008400ff027b82 */ /* 0x000f220000000a00 */
[----:B-1----:R-:W-:-:S05]  /*0060*/  IMAD.SHL.U32 R0, R0, 0x4, RZ ;  /* 0x0000000400007824 */ /* 0x002fca00078e00ff */
[----:B------:R-:W-:-:S05]  /*0070*/  LOP3.LUT R0, R0, 0x1fc, RZ, 0xc0, !PT ;  /* 0x000001fc00007812 */ /* 0x000fca00078ec0ff */
[----:B---3--:R-:W-:-:S04]  /*0080*/  IMAD R7, R7, 0x400, R0 ;  /* 0x0000040007077824 */ /* 0x008fc800078e0200 */
[C---:B------:R-:W-:Y:S02]  /*0090*/  VIADD R0, R7.reuse, 0x200 ;  /* 0x0000020007007836 */ /* 0x040fe40000000000 */
[----:B------:R-:W-:-:S04]  /*00a0*/  IMAD.HI R4, R7, 0x2aaaaaab, RZ ;  /* 0x2aaaaaab07047827 */ /* 0x000fc800078e02ff */
[----:B------:R-:W-:-:S04]  /*00b0*/  IMAD.HI R5, R0, 0x2aaaaaab, RZ ;  /* 0x2aaaaaab00057827 */ /* 0x000fc800078e02ff */
[----:B----4-:R-:W-:Y:S01]  /*00c0*/  IMAD.WIDE R2, R7, 0x4, R2 ;  /* 0x0000000407027825 */ /* 0x010fe200078e0202 */
[----:B------:R-:W-:-:S04]  /*00d0*/  SHF.R.U32.HI R6, RZ, 0x1f, R5 ;  /* 0x0000001fff067819 */ /* 0x000fc80000011605 */
[----:B------:R-:W-:Y:S02]  /*00e0*/  LEA.HI R9, R5, R6, RZ, 0x1d ;  /* 0x0000000605097211 */ /* 0x000fe400078fe8ff */
[----:B------:R-:W-:-:S04]  /*00f0*/  SHF.R.U32.HI R5, RZ, 0x1f, R4 ;  /* 0x0000001fff057819 */ /* 0x000fc80000011604 */
[----:B------:R-:W-:Y:S01]  /*0100*/  LEA.HI R6, R4, R5, RZ, 0x1d ;  /* 0x0000000504067211 */ /* 0x000fe200078fe8ff */
[----:B------:R-:W-:Y:S02]  /*0110*/  IMAD R5, R9, -0x30, R0 ;  /* 0xffffffd009057824 */ /* 0x000fe400078e0200 */
[----:B------:R-:W3:Y:S02]  /*0120*/  LDG.E.128 R8, desc[UR4][R2.64+0x800] ;  /* 0x0008000402087981 */ /* 0x000ee4000c1e1d00 */
[----:B------:R-:W-:Y:S02]  /*0130*/  IMAD R17, R6, -0x30, R7 ;  /* 0xffffffd006117824 */ /* 0x000fe400078e0207 */
[----:B--2---:R-:W-:-:S04]  /*0140*/  IMAD.WIDE R4, R5, 0x4, R12 ;  /* 0x0000000405047825 */ /* 0x004fc800078e020c */
[----:B------:R-:W-:Y:S02]  /*0150*/  IMAD.WIDE R16, R17, 0x4, R12 ;  /* 0x0000000411107825 */ /* 0x000fe400078e020c */
[----:B------:R-:W3:Y:S04]  /*0160*/  LDG.E.EL.128 R4, desc[UR4][R4.64] ;  /* 0x0000000404047981 */ /* 0x000ee8000c2e1d00 */
[----:B------:R-:W2:Y:S04]  /*0170*/  LDG.E.128 R12, desc[UR4][R2.64] ;  /* 0x00000004020c7981 */ /* 0x000ea8000c1e1d00 */
[----:B------:R-:W2:Y:S01]  /*0180*/  LDG.E.EL.128 R16, desc[UR4][R16.64] ;  /* 0x0000000410107981 */ /* 0x000ea2000c2e1d00 */
[C---:B---3--:R-:W-:Y:S01]  /*0190*/  FSETP.GEU.AND P2, PT, R8.reuse, -R4, PT ;  /* 0x800000040800720b */ /* 0x048fe20003f4e000 */
[----:B------:R-:W-:Y:S01]  /*01a0*/  FADD R8, R8, R4 ;  /* 0x0000000408087221 */ /* 0x000fe20000000000 */
[C---:B------:R-:W-:Y:S01]  /*01b0*/  FSETP.GEU.AND P1, PT, R9.reuse, -R5, PT ;  /* 0x800000050900720b */ /* 0x040fe20003f2e000 */
[C---:B--2---:R-:W-:Y:S01]  /*01c0*/  FADD R4, R12.reuse, R16 ;  /* 0x000000100c047221 */ /* 0x044fe20000000000 */
[----:B------:R-:W-:Y:S01]  /*01d0*/  FSETP.GEU.AND P6, PT, R12, -R16, PT ;  /* 0x800000100c00720b */ /* 0x000fe20003fce000 */
[----:B------:R-:W-:Y:S01]  /*01e0*/  FADD R9, R9, R5 ;  /* 0x0000000509097221 */ /* 0x000fe20000000000 */
[C---:B------:R-:W-:Y:S01]  /*01f0*/  FSETP.GEU.AND P0, PT, R10.reuse, -R6, PT ;  /* 0x800000060a00720b */ /* 0x040fe20003f0e000 */
[----:B------:R-:W-:Y:S01]  /*0200*/  FADD R10, R10, R6 ;  /* 0x000000060a0a7221 */ /* 0x000fe20000000000 */
[----:B------:R-:W-:Y:S01]  /*0210*/  SEL R4, R4, RZ, P6 ;  /* 0x000000ff04047207 */ /* 0x000fe20003000000 */
[----:B------:R-:W-:Y:S01]  /*0220*/  FADD R5, R13, R17 ;  /* 0x000000110d057221 */ /* 0x000fe20000000000 */
[----:B------:R-:W-:Y:S01]  /*0230*/  FSETP.GEU.AND P5, PT, R15, -R19, PT ;  /* 0x800000130f00720b */ /* 0x000fe20003fae000 */
[----:B------:R-:W-:Y:S01]  /*0240*/  FADD R6, R14, R18 ;  /* 0x000000120e067221 */ /* 0x000fe20000000000 */
[----:B------:R-:W-:Y:S01]  /*0250*/  FSETP.GEU.AND P6, PT, R11, -R7, PT ;  /* 0x800000070b00720b */ /* 0x000fe20003fce000 */
[----:B------:R-:W-:Y:S01]  /*0260*/  FADD R15, R15, R19 ;  /* 0x000000130f0f7221 */ /* 0x000fe20000000000 */
[----:B------:R-:W-:Y:S01]  /*0270*/  FADD R11, R11, R7 ;  /* 0x000000070b0b7221 */ /* 0x000fe20000000000 */
[----:B------:R-:W-:-:S02]  /*0280*/  FSETP.GEU.AND P3, PT, R13, -R17, PT ;  /* 0x800000110d00720b */ /* 0x000fc40003f6e000 */
[----:B------:R-:W-:Y:S02]  /*0290*/  FSETP.GEU.AND P4, PT, R14, -R18, PT ;  /* 0x800000120e00720b */ /* 0x000fe40003f8e000 */
[----:B------:R-:W-:Y:S02]  /*02a0*/  SEL R5, R5, RZ, P3 ;  /* 0x000000ff05057207 */ /* 0x000fe40001800000 */
[----:B------:R-:W-:Y:S02]  /*02b0*/  SEL R6, R6, RZ, P4 ;  /* 0x000000ff06067207 */ /* 0x000fe40002000000 */
[----:B------:R-:W-:Y:S02]  /*02c0*/  SEL R7, R15, RZ, P5 ;  /* 0x000000ff0f077207 */ /* 0x000fe40002800000 */
[----:B------:R-:W-:Y:S02]  /*02d0*/  SEL R8, R8, RZ, P2 ;  /* 0x000000ff08087207 */ /* 0x000fe40001000000 */
[----:B------:R-:W-:-:S02]  /*02e0*/  SEL R9, R9, RZ, P1 ;  /* 0x000000ff09097207 */ /* 0x000fc40000800000 */
[----:B------:R-:W-:Y:S02]  /*02f0*/  SEL R10, R10, RZ, P0 ;  /* 0x000000ff0a0a7207 */ /* 0x000fe40000000000 */
[----:B------:R-:W-:Y:S01]  /*0300*/  SEL R11, R11, RZ, P6 ;  /* 0x000000ff0b0b7207 */ /* 0x000fe20003000000 */
[----:B------:R-:W-:Y:S04]  /*0310*/  STG.E.128 desc[UR4][R2.64], R4 ;  /* 0x0000000402007986 */ /* 0x000fe8000c101d04 */
[----:B------:R-:W-:Y:S01]  /*0320*/  STG.E.128 desc[UR4][R2.64+0x800], R8 ;  /* 0x0008000802007986 */ /* 0x000fe2000c101d04 */
[----:B------:R-:W-:Y:S05]  /*0330*/  EXIT ;  /* 0x000000000000794d */ /* 0x000fea0003800000 */
.L_x_0:
[----:B------:R-:W-:-:S00]  /*0340*/  BRA `(.L_x_0) ;  /* 0xfffffffc00fc7947 */ /* 0x000fc0000383ffff */
[----:B------:R-:W-:-:S00]  /*0350*/  NOP ;  /* 0x0000000000007918 */ /* 0x000fc00000000000 */
        /* <DEDUP_REMOVED lines=10> */
.L_x_1:


//--------------------- .nv.constant0.triton_poi_fused_convolution_relu_3 --------------------------
	.section	.nv.constant0.triton_poi_fused_convolution_relu_3,"a",@progbits
	.sectionflags	@""
	.align	4
.nv.constant0.triton_poi_fused_convolution_relu_3:
	.zero		548
